//
// Generated by NVIDIA NVVM Compiler
//
// Compiler Build ID: CL-36424714
// Cuda compilation tools, release 13.0, V13.0.88
// Based on NVVM 20.0.0
//

.version 9.0
.target sm_100
.address_size 64

	// .globl	_Z12matrix_naivePfS_S_ii

.visible .entry _Z12matrix_naivePfS_S_ii(
	.param .u64 .ptr .align 1 _Z12matrix_naivePfS_S_ii_param_0,
	.param .u64 .ptr .align 1 _Z12matrix_naivePfS_S_ii_param_1,
	.param .u64 .ptr .align 1 _Z12matrix_naivePfS_S_ii_param_2,
	.param .u32 _Z12matrix_naivePfS_S_ii_param_3,
	.param .u32 _Z12matrix_naivePfS_S_ii_param_4
)
{
	.reg .pred 	%p<10>;
	.reg .b32 	%r<42>;
	.reg .b32 	%f<70>;
	.reg .b64 	%rd<40>;

	ld.param.u64 	%rd8, [_Z12matrix_naivePfS_S_ii_param_0];
	ld.param.u64 	%rd9, [_Z12matrix_naivePfS_S_ii_param_1];
	ld.param.u64 	%rd7, [_Z12matrix_naivePfS_S_ii_param_2];
	ld.param.u32 	%r17, [_Z12matrix_naivePfS_S_ii_param_3];
	cvta.to.global.u64 	%rd1, %rd9;
	cvta.to.global.u64 	%rd2, %rd8;
	mov.u32 	%r18, %tid.x;
	mov.u32 	%r19, %tid.y;
	mov.u32 	%r20, %ctaid.x;
	mov.u32 	%r21, %ntid.x;
	mad.lo.s32 	%r1, %r20, %r21, %r18;
	mov.u32 	%r22, %ctaid.y;
	mov.u32 	%r23, %ntid.y;
	mad.lo.s32 	%r2, %r22, %r23, %r19;
	setp.lt.s32 	%p1, %r17, 1;
	mov.f32 	%f69, 0f00000000;
	@%p1 bra 	$L__BB0_12;
	shl.b32 	%r3, %r2, 13;
	and.b32  	%r4, %r17, 7;
	setp.lt.u32 	%p2, %r17, 8;
	mov.f32 	%f69, 0f00000000;
	mov.b32 	%r40, 0;
	@%p2 bra 	$L__BB0_4;
	and.b32  	%r40, %r17, 2147483640;
	neg.s32 	%r38, %r40;
	mul.wide.u32 	%rd10, %r3, 4;
	add.s64 	%rd11, %rd10, %rd2;
	add.s64 	%rd39, %rd11, 16;
	add.s64 	%rd4, %rd1, 131072;
	mov.f32 	%f69, 0f00000000;
	mov.u32 	%r37, %r1;
$L__BB0_3:
	.pragma "nounroll";
	mul.wide.s32 	%rd12, %r37, 4;
	add.s64 	%rd13, %rd4, %rd12;
	ld.global.f32 	%f17, [%rd39+-16];
	ld.global.f32 	%f18, [%rd13+-131072];
	fma.rn.f32 	%f19, %f17, %f18, %f69;
	ld.global.f32 	%f20, [%rd39+-12];
	ld.global.f32 	%f21, [%rd13+-98304];
	fma.rn.f32 	%f22, %f20, %f21, %f19;
	ld.global.f32 	%f23, [%rd39+-8];
	ld.global.f32 	%f24, [%rd13+-65536];
	fma.rn.f32 	%f25, %f23, %f24, %f22;
	ld.global.f32 	%f26, [%rd39+-4];
	ld.global.f32 	%f27, [%rd13+-32768];
	fma.rn.f32 	%f28, %f26, %f27, %f25;
	ld.global.f32 	%f29, [%rd39];
	ld.global.f32 	%f30, [%rd13];
	fma.rn.f32 	%f31, %f29, %f30, %f28;
	ld.global.f32 	%f32, [%rd39+4];
	ld.global.f32 	%f33, [%rd13+32768];
	fma.rn.f32 	%f34, %f32, %f33, %f31;
	ld.global.f32 	%f35, [%rd39+8];
	ld.global.f32 	%f36, [%rd13+65536];
	fma.rn.f32 	%f37, %f35, %f36, %f34;
	ld.global.f32 	%f38, [%rd39+12];
	ld.global.f32 	%f39, [%rd13+98304];
	fma.rn.f32 	%f69, %f38, %f39, %f37;
	add.s32 	%r38, %r38, 8;
	add.s64 	%rd39, %rd39, 32;
	add.s32 	%r37, %r37, 65536;
	setp.ne.s32 	%p3, %r38, 0;
	@%p3 bra 	$L__BB0_3;
$L__BB0_4:
	setp.eq.s32 	%p4, %r4, 0;
	@%p4 bra 	$L__BB0_12;
	and.b32  	%r12, %r17, 3;
	setp.lt.u32 	%p5, %r4, 4;
	@%p5 bra 	$L__BB0_7;
	add.s32 	%r25, %r3, %r40;
	mul.wide.u32 	%rd14, %r25, 4;
	add.s64 	%rd15, %rd2, %rd14;
	ld.global.f32 	%f41, [%rd15];
	shl.b32 	%r26, %r40, 13;
	add.s32 	%r27, %r26, %r1;
	mul.wide.s32 	%rd16, %r27, 4;
	add.s64 	%rd17, %rd1, %rd16;
	ld.global.f32 	%f42, [%rd17];
	fma.rn.f32 	%f43, %f41, %f42, %f69;
	cvt.u64.u32 	%rd18, %r3;
	cvt.u64.u32 	%rd19, %r40;
	add.s64 	%rd20, %rd18, %rd19;
	shl.b64 	%rd21, %rd20, 2;
	add.s64 	%rd22, %rd2, %rd21;
	ld.global.f32 	%f44, [%rd22+4];
	ld.global.f32 	%f45, [%rd17+32768];
	fma.rn.f32 	%f46, %f44, %f45, %f43;
	ld.global.f32 	%f47, [%rd22+8];
	ld.global.f32 	%f48, [%rd17+65536];
	fma.rn.f32 	%f49, %f47, %f48, %f46;
	ld.global.f32 	%f50, [%rd22+12];
	ld.global.f32 	%f51, [%rd17+98304];
	fma.rn.f32 	%f69, %f50, %f51, %f49;
	add.s32 	%r40, %r40, 4;
$L__BB0_7:
	setp.eq.s32 	%p6, %r12, 0;
	@%p6 bra 	$L__BB0_12;
	setp.eq.s32 	%p7, %r12, 1;
	@%p7 bra 	$L__BB0_10;
	add.s32 	%r28, %r3, %r40;
	mul.wide.u32 	%rd23, %r28, 4;
	add.s64 	%rd24, %rd2, %rd23;
	ld.global.f32 	%f53, [%rd24];
	shl.b32 	%r29, %r40, 13;
	add.s32 	%r30, %r29, %r1;
	mul.wide.s32 	%rd25, %r30, 4;
	add.s64 	%rd26, %rd1, %rd25;
	ld.global.f32 	%f54, [%rd26];
	fma.rn.f32 	%f55, %f53, %f54, %f69;
	cvt.u64.u32 	%rd27, %r3;
	cvt.u64.u32 	%rd28, %r40;
	add.s64 	%rd29, %rd27, %rd28;
	shl.b64 	%rd30, %rd29, 2;
	add.s64 	%rd31, %rd2, %rd30;
	ld.global.f32 	%f56, [%rd31+4];
	ld.global.f32 	%f57, [%rd26+32768];
	fma.rn.f32 	%f69, %f56, %f57, %f55;
	add.s32 	%r40, %r40, 2;
$L__BB0_10:
	and.b32  	%r31, %r17, 1;
	setp.eq.b32 	%p8, %r31, 1;
	not.pred 	%p9, %p8;
	@%p9 bra 	$L__BB0_12;
	add.s32 	%r32, %r3, %r40;
	mul.wide.u32 	%rd32, %r32, 4;
	add.s64 	%rd33, %rd2, %rd32;
	ld.global.f32 	%f58, [%rd33];
	shl.b32 	%r33, %r40, 13;
	add.s32 	%r34, %r33, %r1;
	mul.wide.s32 	%rd34, %r34, 4;
	add.s64 	%rd35, %rd1, %rd34;
	ld.global.f32 	%f59, [%rd35];
	fma.rn.f32 	%f69, %f58, %f59, %f69;
$L__BB0_12:
	cvta.to.global.u64 	%rd36, %rd7;
	shl.b32 	%r35, %r2, 13;
	add.s32 	%r36, %r35, %r1;
	mul.wide.s32 	%rd37, %r36, 4;
	add.s64 	%rd38, %rd36, %rd37;
	ld.global.f32 	%f60, [%rd38];
	sub.f32 	%f61, %f60, %f69;
	st.global.f32 	[%rd38], %f61;
	ret;

}


// ===== COMPILED SASS (sm_100) =====

	.target	sm_100

	.elftype	@"ET_EXEC"


//--------------------- .note.nv.tkinfo           --------------------------
	.section	.note.nv.tkinfo,"",@"SHT_NOTE"
	.sectionflags	@"SHF_NOTE_NV_TKINFO"
	.tkinfo
        /*0018*/ 	.word	0x00000002
        /*0030*/ 	.string	""
        /*0030*/ 	.string	"ptxas"
        /*0030*/ 	.string	"Cuda compilation tools, release 13.0, V13.0.88"
        /*0030*/ 	.string	"Build cuda_13.0.r13.0/compiler.36424714_0"
        /*0030*/ 	.string	"-arch sm_100 -m 64 "



//--------------------- .note.nv.cuinfo           --------------------------
	.section	.note.nv.cuinfo,"",@"SHT_NOTE"
	.sectionflags	@"SHF_NOTE_NV_CUINFO"
        /*0018*/ 	.short	0x0002
        /*001a*/ 	.short	0x0064
        /*001c*/ 	.short	0x0082
	.zero		2


//--------------------- .nv.info                  --------------------------
	.section	.nv.info,"",@"SHT_CUDA_INFO"
	.align	4


	//----- nvinfo : EIATTR_REGCOUNT
	.align		4
        /*0000*/ 	.byte	0x04, 0x2f
        /*0002*/ 	.short	(.L_1 - .L_0)
	.align		4
.L_0:
        /*0004*/ 	.word	index@(_Z12matrix_naivePfS_S_ii)
        /*0008*/ 	.word	0x0000001e


	//----- nvinfo : EIATTR_FRAME_SIZE
	.align		4
.L_1:
        /*000c*/ 	.byte	0x04, 0x11
        /*000e*/ 	.short	(.L_3 - .L_2)
	.align		4
.L_2:
        /*0010*/ 	.word	index@(_Z12matrix_naivePfS_S_ii)
        /*0014*/ 	.word	0x00000000


	//----- nvinfo : EIATTR_MIN_STACK_SIZE
	.align		4
.L_3:
        /*0018*/ 	.byte	0x04, 0x12
        /*001a*/ 	.short	(.L_5 - .L_4)
	.align		4
.L_4:
        /*001c*/ 	.word	index@(_Z12matrix_naivePfS_S_ii)
        /*0020*/ 	.word	0x00000000
.L_5:


//--------------------- .nv.compat                --------------------------
	.section	.nv.compat,"",@"SHT_CUDA_COMPAT_INFO"
	.align	4
        /*0000*/ 	.byte	0x02, 0x09, 0x00, 0x00, 0x02, 0x02, 0x01, 0x00, 0x02, 0x05, 0x05, 0x00, 0x03, 0x07, 0x01, 0x01
        /*0010*/ 	.byte	0x02, 0x03, 0x00, 0x00, 0x02, 0x06, 0x01, 0x00, 0x04, 0x0b, 0x08, 0x00, 0x09, 0x00, 0x00, 0x00
        /*0020*/ 	.byte	0x00, 0x00, 0x00, 0x00


//--------------------- .nv.info._Z12matrix_naivePfS_S_ii --------------------------
	.section	.nv.info._Z12matrix_naivePfS_S_ii,"",@"SHT_CUDA_INFO"
	.sectionflags	@""
	.align	4


	//----- nvinfo : EIATTR_CUDA_API_VERSION
	.align		4
        /*0000*/ 	.byte	0x04, 0x37
        /*0002*/ 	.short	(.L_7 - .L_6)
.L_6:
        /*0004*/ 	.word	0x00000082


	//----- nvinfo : EIATTR_KPARAM_INFO
	.align		4
.L_7:
        /*0008*/ 	.byte	0x04, 0x17
        /*000a*/ 	.short	(.L_9 - .L_8)
.L_8:
        /*000c*/ 	.word	0x00000000
        /*0010*/ 	.short	0x0004
        /*0012*/ 	.short	0x001c
        /*0014*/ 	.byte	0x00, 0xf0, 0x11, 0x00


	//----- nvinfo : EIATTR_KPARAM_INFO
	.align		4
.L_9:
        /*0018*/ 	.byte	0x04, 0x17
        /*001a*/ 	.short	(.L_11 - .L_10)
.L_10:
        /*001c*/ 	.word	0x00000000
        /*0020*/ 	.short	0x0003
        /*0022*/ 	.short	0x0018
        /*0024*/ 	.byte	0x00, 0xf0, 0x11, 0x00


	//----- nvinfo : EIATTR_KPARAM_INFO
	.align		4
.L_11:
        /*0028*/ 	.byte	0x04, 0x17
        /*002a*/ 	.short	(.L_13 - .L_12)
.L_12:
        /*002c*/ 	.word	0x00000000
        /*0030*/ 	.short	0x0002
        /*0032*/ 	.short	0x0010
        /*0034*/ 	.byte	0x00, 0xf5, 0x21, 0x00


	//----- nvinfo : EIATTR_KPARAM_INFO
	.align		4
.L_13:
        /*0038*/ 	.byte	0x04, 0x17
        /*003a*/ 	.short	(.L_15 - .L_14)
.L_14:
        /*003c*/ 	.word	0x00000000
        /*0040*/ 	.short	0x0001
        /*0042*/ 	.short	0x0008
        /*0044*/ 	.byte	0x00, 0xf5, 0x21, 0x00


	//----- nvinfo : EIATTR_KPARAM_INFO
	.align		4
.L_15:
        /*0048*/ 	.byte	0x04, 0x17
        /*004a*/ 	.short	(.L_17 - .L_16)
.L_16:
        /*004c*/ 	.word	0x00000000
        /*0050*/ 	.short	0x0000
        /*0052*/ 	.short	0x0000
        /*0054*/ 	.byte	0x00, 0xf5, 0x21, 0x00


	//----- nvinfo : EIATTR_SPARSE_MMA_MASK
	.align		4
.L_17:
        /*0058*/ 	.byte	0x03, 0x50
        /*005a*/ 	.short	0x0000


	//----- nvinfo : EIATTR_MAXREG_COUNT
	.align		4
        /*005c*/ 	.byte	0x03, 0x1b
        /*005e*/ 	.short	0x00ff


	//----- nvinfo : EIATTR_MERCURY_ISA_VERSION
	.align		4
        /*0060*/ 	.byte	0x03, 0x5f
        /*0062*/ 	.short	0x0101


	//----- nvinfo : EIATTR_VRC_CTA_INIT_COUNT
	.align		4
        /*0064*/ 	.byte	0x02, 0x4a
	.zero		1
	.zero		1


	//----- nvinfo : EIATTR_EXIT_INSTR_OFFSETS
	.align		4
        /*0068*/ 	.byte	0x04, 0x1c
        /*006a*/ 	.short	(.L_19 - .L_18)


	//   ....[0]....
.L_18:
        /*006c*/ 	.word	0x00000830


	//----- nvinfo : EIATTR_CBANK_PARAM_SIZE
	.align		4
.L_19:
        /*0070*/ 	.byte	0x03, 0x19
        /*0072*/ 	.short	0x0020


	//----- nvinfo : EIATTR_PARAM_CBANK
	.align		4
        /*0074*/ 	.byte	0x04, 0x0a
        /*0076*/ 	.short	(.L_21 - .L_20)
	.align		4
.L_20:
        /*0078*/ 	.word	index@(.nv.constant0._Z12matrix_naivePfS_S_ii)
        /*007c*/ 	.short	0x0380
        /*007e*/ 	.short	0x0020


	//----- nvinfo : EIATTR_SW_WAR
	.align		4
.L_21:
        /*0080*/ 	.byte	0x04, 0x36
        /*0082*/ 	.short	(.L_23 - .L_22)
.L_22:
        /*0084*/ 	.word	0x00000008
.L_23:


//--------------------- .nv.callgraph             --------------------------
	.section	.nv.callgraph,"",@"SHT_CUDA_CALLGRAPH"
	.align	4
	.sectionentsize	8
	.align		4
        /*0000*/ 	.word	0x00000000
	.align		4
        /*0004*/ 	.word	0xffffffff
	.align		4
        /*0008*/ 	.word	0x00000000
	.align		4
        /*000c*/ 	.word	0xfffffffe
	.align		4
        /*0010*/ 	.word	0x00000000
	.align		4
        /*0014*/ 	.word	0xfffffffd
	.align		4
        /*0018*/ 	.word	0x00000000
	.align		4
        /*001c*/ 	.word	0xfffffffc


//--------------------- .text._Z12matrix_naivePfS_S_ii --------------------------
	.section	.text._Z12matrix_naivePfS_S_ii,"ax",@progbits
	.align	128
        .global         _Z12matrix_naivePfS_S_ii
        .type           _Z12matrix_naivePfS_S_ii,@function
        .size           _Z12matrix_naivePfS_S_ii,(.L_x_5 - _Z12matrix_naivePfS_S_ii)
        .other          _Z12matrix_naivePfS_S_ii,@"STO_CUDA_ENTRY STV_DEFAULT"
_Z12matrix_naivePfS_S_ii:
.text._Z12matrix_naivePfS_S_ii:
[----:B------:R-:W-:Y:S08]  /*0000*/  LDC R1, c[0x0][0x37c] ;  /* 0x0000df00ff017b82 */ /* 0x000ff00000000800 */
[----:B------:R-:W0:Y:S01]  /*0010*/  LDC R0, c[0x0][0x398] ;  /* 0x0000e600ff007b82 */ /* 0x000e220000000800 */
[----:B------:R-:W1:Y:S01]  /*0020*/  S2R R6, SR_TID.X ;  /* 0x0000000000067919 */ /* 0x000e620000002100 */
[----:B------:R-:W2:Y:S01]  /*0030*/  LDCU.64 UR6, c[0x0][0x358] ;  /* 0x00006b00ff0677ac */ /* 0x000ea20008000a00 */
[----:B------:R-:W-:Y:S01]  /*0040*/  HFMA2 R10, -RZ, RZ, 0, 0 ;  /* 0x00000000ff0a7431 */ /* 0x000fe200000001ff */
[----:B------:R-:W3:Y:S04]  /*0050*/  S2R R7, SR_TID.Y ;  /* 0x0000000000077919 */ /* 0x000ee80000002200 */
[----:B------:R-:W1:Y:S08]  /*0060*/  LDC R3, c[0x0][0x360] ;  /* 0x0000d800ff037b82 */ /* 0x000e700000000800 */
[----:B------:R-:W1:Y:S08]  /*0070*/  S2UR UR4, SR_CTAID.X ;  /* 0x00000000000479c3 */ /* 0x000e700000002500 */
[----:B------:R-:W3:Y:S01]  /*0080*/  S2UR UR5, SR_CTAID.Y ;  /* 0x00000000000579c3 */ /* 0x000ee20000002600 */
[----:B0-----:R-:W-:-:S07]  /*0090*/  ISETP.GE.AND P0, PT, R0, 0x1, PT ;  /* 0x000000010000780c */ /* 0x001fce0003f06270 */
[----:B------:R-:W3:Y:S01]  /*00a0*/  LDC R2, c[0x0][0x364] ;  /* 0x0000d900ff027b82 */ /* 0x000ee20000000800 */
[----:B-1----:R-:W-:Y:S02]  /*00b0*/  IMAD R6, R3, UR4, R6 ;  /* 0x0000000403067c24 */ /* 0x002fe4000f8e0206 */
[----:B---3--:R-:W-:-:S03]  /*00c0*/  IMAD R7, R2, UR5, R7 ;  /* 0x0000000502077c24 */ /* 0x008fc6000f8e0207 */
[----:B--2---:R-:W-:Y:S05]  /*00d0*/  @!P0 BRA `(.L_x_0) ;  /* 0x0000000400bc8947 */ /* 0x004fea0003800000 */
[C---:B------:R-:W-:Y:S01]  /*00e0*/  ISETP.GE.U32.AND P1, PT, R0.reuse, 0x8, PT ;  /* 0x000000080000780c */ /* 0x040fe20003f26070 */
[----:B------:R-:W-:Y:S01]  /*00f0*/  IMAD.MOV.U32 R10, RZ, RZ, RZ ;  /* 0x000000ffff0a7224 */ /* 0x000fe200078e00ff */
[----:B------:R-:W-:Y:S02]  /*0100*/  LOP3.LUT R26, R0, 0x7, RZ, 0xc0, !PT ;  /* 0x00000007001a7812 */ /* 0x000fe400078ec0ff */
[----:B------:R-:W-:Y:S02]  /*0110*/  SHF.L.U32 R8, R7, 0xd, RZ ;  /* 0x0000000d07087819 */ /* 0x000fe400000006ff */
[----:B------:R-:W-:Y:S02]  /*0120*/  ISETP.NE.AND P0, PT, R26, RZ, PT ;  /* 0x000000ff1a00720c */ /* 0x000fe40003f05270 */
[----:B------:R-:W-:-:S05]  /*0130*/  MOV R9, RZ ;  /* 0x000000ff00097202 */ /* 0x000fca0000000f00 */
[----:B------:R-:W-:Y:S06]  /*0140*/  @!P1 BRA `(.L_x_1) ;  /* 0x0000000000b09947 */ /* 0x000fec0003800000 */
[----:B------:R-:W0:Y:S01]  /*0150*/  LDC.64 R2, c[0x0][0x380] ;  /* 0x0000e000ff027b82 */ /* 0x000e220000000a00 */
[----:B------:R-:W1:Y:S01]  /*0160*/  LDCU.64 UR4, c[0x0][0x388] ;  /* 0x00007100ff0477ac */ /* 0x000e620008000a00 */
[----:B------:R-:W-:Y:S01]  /*0170*/  LOP3.LUT R9, R0, 0x7ffffff8, RZ, 0xc0, !PT ;  /* 0x7ffffff800097812 */ /* 0x000fe200078ec0ff */
[----:B------:R-:W-:Y:S01]  /*0180*/  IMAD.MOV.U32 R11, RZ, RZ, R6 ;  /* 0x000000ffff0b7224 */ /* 0x000fe200078e0006 */
[----:B------:R-:W-:Y:S02]  /*0190*/  MOV R10, RZ ;  /* 0x000000ff000a7202 */ /* 0x000fe40000000f00 */
[----:B------:R-:W-:Y:S01]  /*01a0*/  IADD3 R12, PT, PT, -R9, RZ, RZ ;  /* 0x000000ff090c7210 */ /* 0x000fe20007ffe1ff */
[----:B-1----:R-:W-:-:S04]  /*01b0*/  UIADD3 UR4, UP0, UPT, UR4, 0x20000, URZ ;  /* 0x0002000004047890 */ /* 0x002fc8000ff1e0ff */
[----:B------:R-:W-:Y:S01]  /*01c0*/  UIADD3.X UR5, UPT, UPT, URZ, UR5, URZ, UP0, !UPT ;  /* 0x00000005ff057290 */ /* 0x000fe200087fe4ff */
[----:B0-----:R-:W-:-:S03]  /*01d0*/  IMAD.WIDE.U32 R2, R8, 0x4, R2 ;  /* 0x0000000408027825 */ /* 0x001fc600078e0002 */
[----:B------:R-:W-:-:S05]  /*01e0*/  IADD3 R4, P1, PT, R2, 0x10, RZ ;  /* 0x0000001002047810 */ /* 0x000fca0007f3e0ff */
[----:B------:R-:W-:-:S08]  /*01f0*/  IMAD.X R5, RZ, RZ, R3, P1 ;  /* 0x000000ffff057224 */ /* 0x000fd000008e0603 */
.L_x_2:
[----:B------:R-:W-:Y:S01]  /*0200*/  MOV R2, UR4 ;  /* 0x0000000400027c02 */ /* 0x000fe20008000f00 */
[----:B------:R-:W-:Y:S01]  /*0210*/  IMAD.U32 R3, RZ, RZ, UR5 ;  /* 0x00000005ff037e24 */ /* 0x000fe2000f8e00ff */
[----:B------:R-:W2:Y:S03]  /*0220*/  LDG.E R23, desc[UR6][R4.64+-0x10] ;  /* 0xfffff00604177981 */ /* 0x000ea6000c1e1900 */
[----:B------:R-:W-:Y:S01]  /*0230*/  IMAD.WIDE R2, R11, 0x4, R2 ;  /* 0x000000040b027825 */ /* 0x000fe200078e0202 */
[----:B------:R-:W3:Y:S04]  /*0240*/  LDG.E R14, desc[UR6][R4.64+-0xc] ;  /* 0xfffff406040e7981 */ /* 0x000ee8000c1e1900 */
[----:B------:R-:W2:Y:S04]  /*0250*/  LDG.E R24, desc[UR6][R2.64+-0x20000] ;  /* 0xfe00000602187981 */ /* 0x000ea8000c1e1900 */
[----:B------:R-:W3:Y:S04]  /*0260*/  LDG.E R13, desc[UR6][R2.64+-0x18000] ;  /* 0xfe800006020d7981 */ /* 0x000ee8000c1e1900 */
[----:B------:R-:W4:Y:S04]  /*0270*/  LDG.E R21, desc[UR6][R4.64+-0x8] ;  /* 0xfffff80604157981 */ /* 0x000f28000c1e1900 */
[----:B------:R-:W4:Y:S04]  /*0280*/  LDG.E R22, desc[UR6][R2.64+-0x10000] ;  /* 0xff00000602167981 */ /* 0x000f28000c1e1900 */
[----:B------:R-:W5:Y:S04]  /*0290*/  LDG.E R19, desc[UR6][R4.64+-0x4] ;  /* 0xfffffc0604137981 */ /* 0x000f68000c1e1900 */
[----:B------:R-:W5:Y:S04]  /*02a0*/  LDG.E R20, desc[UR6][R2.64+-0x8000] ;  /* 0xff80000602147981 */ /* 0x000f68000c1e1900 */
[----:B------:R-:W5:Y:S04]  /*02b0*/  LDG.E R17, desc[UR6][R4.64] ;  /* 0x0000000604117981 */ /* 0x000f68000c1e1900 */
[----:B------:R-:W5:Y:S04]  /*02c0*/  LDG.E R18, desc[UR6][R2.64] ;  /* 0x0000000602127981 */ /* 0x000f68000c1e1900 */
[----:B------:R-:W5:Y:S04]  /*02d0*/  LDG.E R15, desc[UR6][R4.64+0x4] ;  /* 0x00000406040f7981 */ /* 0x000f68000c1e1900 */
[----:B------:R-:W5:Y:S04]  /*02e0*/  LDG.E R16, desc[UR6][R2.64+0x8000] ;  /* 0x0080000602107981 */ /* 0x000f68000c1e1900 */
[----:B------:R-:W5:Y:S01]  /*02f0*/  LDG.E R25, desc[UR6][R2.64+0x18000] ;  /* 0x0180000602197981 */ /* 0x000f62000c1e1900 */
[----:B--2---:R-:W-:-:S03]  /*0300*/  FFMA R27, R23, R24, R10 ;  /* 0x00000018171b7223 */ /* 0x004fc6000000000a */
[----:B------:R-:W2:Y:S04]  /*0310*/  LDG.E R23, desc[UR6][R4.64+0x8] ;  /* 0x0000080604177981 */ /* 0x000ea8000c1e1900 */
[----:B------:R-:W2:Y:S04]  /*0320*/  LDG.E R10, desc[UR6][R2.64+0x10000] ;  /* 0x01000006020a7981 */ /* 0x000ea8000c1e1900 */
[----:B------:R0:W2:Y:S01]  /*0330*/  LDG.E R24, desc[UR6][R4.64+0xc] ;  /* 0x00000c0604187981 */ /* 0x0000a2000c1e1900 */
[----:B---3--:R-:W-:Y:S01]  /*0340*/  FFMA R14, R14, R13, R27 ;  /* 0x0000000d0e0e7223 */ /* 0x008fe2000000001b */
[----:B------:R-:W-:-:S03]  /*0350*/  IADD3 R12, PT, PT, R12, 0x8, RZ ;  /* 0x000000080c0c7810 */ /* 0x000fc60007ffe0ff */
[----:B----4-:R-:W-:Y:S01]  /*0360*/  FFMA R14, R21, R22, R14 ;  /* 0x00000016150e7223 */ /* 0x010fe2000000000e */
[----:B------:R-:W-:-:S03]  /*0370*/  ISETP.NE.AND P1, PT, R12, RZ, PT ;  /* 0x000000ff0c00720c */ /* 0x000fc60003f25270 */
[----:B-----5:R-:W-:-:S04]  /*0380*/  FFMA R14, R19, R20, R14 ;  /* 0x00000014130e7223 */ /* 0x020fc8000000000e */
[----:B------:R-:W-:Y:S01]  /*0390*/  FFMA R14, R17, R18, R14 ;  /* 0x00000012110e7223 */ /* 0x000fe2000000000e */
[----:B0-----:R-:W-:-:S03]  /*03a0*/  IADD3 R4, P2, PT, R4, 0x20, RZ ;  /* 0x0000002004047810 */ /* 0x001fc60007f5e0ff */
[----:B------:R-:W-:Y:S01]  /*03b0*/  FFMA R14, R15, R16, R14 ;  /* 0x000000100f0e7223 */ /* 0x000fe2000000000e */
[----:B------:R-:W-:Y:S01]  /*03c0*/  IADD3.X R5, PT, PT, RZ, R5, RZ, P2, !PT ;  /* 0x00000005ff057210 */ /* 0x000fe200017fe4ff */
[----:B------:R-:W-:Y:S02]  /*03d0*/  VIADD R11, R11, 0x10000 ;  /* 0x000100000b0b7836 */ /* 0x000fe40000000000 */
[----:B--2---:R-:W-:-:S04]  /*03e0*/  FFMA R23, R23, R10, R14 ;  /* 0x0000000a17177223 */ /* 0x004fc8000000000e */
[----:B------:R-:W-:Y:S01]  /*03f0*/  FFMA R10, R24, R25, R23 ;  /* 0x00000019180a7223 */ /* 0x000fe20000000017 */
[----:B------:R-:W-:Y:S06]  /*0400*/  @P1 BRA `(.L_x_2) ;  /* 0xfffffffc007c1947 */ /* 0x000fec000383ffff */
.L_x_1:
[----:B------:R-:W-:Y:S05]  /*0410*/  @!P0 BRA `(.L_x_0) ;  /* 0x0000000000ec8947 */ /* 0x000fea0003800000 */
[----:B------:R-:W-:Y:S02]  /*0420*/  ISETP.GE.U32.AND P1, PT, R26, 0x4, PT ;  /* 0x000000041a00780c */ /* 0x000fe40003f26070 */
[----:B------:R-:W-:-:S04]  /*0430*/  LOP3.LUT R18, R0, 0x3, RZ, 0xc0, !PT ;  /* 0x0000000300127812 */ /* 0x000fc800078ec0ff */
[----:B------:R-:W-:-:S07]  /*0440*/  ISETP.NE.AND P0, PT, R18, RZ, PT ;  /* 0x000000ff1200720c */ /* 0x000fce0003f05270 */
[----:B------:R-:W-:Y:S06]  /*0450*/  @!P1 BRA `(.L_x_3) ;  /* 0x0000000000609947 */ /* 0x000fec0003800000 */
[----:B------:R-:W0:Y:S01]  /*0460*/  LDC.64 R12, c[0x0][0x380] ;  /* 0x0000e000ff0c7b82 */ /* 0x000e220000000a00 */
[----:B------:R-:W1:Y:S01]  /*0470*/  LDCU.64 UR4, c[0x0][0x380] ;  /* 0x00007000ff0477ac */ /* 0x000e620008000a00 */
[CC--:B------:R-:W-:Y:S02]  /*0480*/  IADD3 R3, PT, PT, R8.reuse, R9.reuse, RZ ;  /* 0x0000000908037210 */ /* 0x0c0fe40007ffe0ff */
[----:B------:R-:W-:Y:S02]  /*0490*/  IADD3 R14, P1, PT, R8, R9, RZ ;  /* 0x00000009080e7210 */ /* 0x000fe40007f3e0ff */
[----:B------:R-:W-:Y:S02]  /*04a0*/  LEA R11, R9, R6, 0xd ;  /* 0x00000006090b7211 */ /* 0x000fe400078e68ff */
[----:B------:R-:W2:Y:S01]  /*04b0*/  LDC.64 R4, c[0x0][0x388] ;  /* 0x0000e200ff047b82 */ /* 0x000ea20000000a00 */
[----:B0-----:R-:W-:-:S04]  /*04c0*/  IMAD.WIDE.U32 R12, R3, 0x4, R12 ;  /* 0x00000004030c7825 */ /* 0x001fc800078e000c */
[----:B------:R-:W-:Y:S01]  /*04d0*/  IMAD.X R3, RZ, RZ, RZ, P1 ;  /* 0x000000ffff037224 */ /* 0x000fe200008e06ff */
[C---:B-1----:R-:W-:Y:S01]  /*04e0*/  LEA R2, P1, R14.reuse, UR4, 0x2 ;  /* 0x000000040e027c11 */ /* 0x042fe2000f8210ff */
[----:B------:R-:W3:Y:S01]  /*04f0*/  LDG.E R13, desc[UR6][R12.64] ;  /* 0x000000060c0d7981 */ /* 0x000ee2000c1e1900 */
[----:B--2---:R-:W-:Y:S02]  /*0500*/  IMAD.WIDE R4, R11, 0x4, R4 ;  /* 0x000000040b047825 */ /* 0x004fe400078e0204 */
[----:B------:R-:W-:-:S03]  /*0510*/  LEA.HI.X R3, R14, UR5, R3, 0x2, P1 ;  /* 0x000000050e037c11 */ /* 0x000fc600088f1403 */
[----:B------:R-:W3:Y:S04]  /*0520*/  LDG.E R11, desc[UR6][R4.64] ;  /* 0x00000006040b7981 */ /* 0x000ee8000c1e1900 */
[----:B------:R-:W2:Y:S04]  /*0530*/  LDG.E R15, desc[UR6][R4.64+0x8000] ;  /* 0x00800006040f7981 */ /* 0x000ea8000c1e1900 */
[----:B------:R-:W2:Y:S04]  /*0540*/  LDG.E R14, desc[UR6][R2.64+0x4] ;  /* 0x00000406020e7981 */ /* 0x000ea8000c1e1900 */
[----:B------:R-:W4:Y:S04]  /*0550*/  LDG.E R17, desc[UR6][R4.64+0x10000] ;  /* 0x0100000604117981 */ /* 0x000f28000c1e1900 */
[----:B------:R-:W4:Y:S04]  /*0560*/  LDG.E R16, desc[UR6][R2.64+0x8] ;  /* 0x0000080602107981 */ /* 0x000f28000c1e1900 */
[----:B------:R-:W5:Y:S04]  /*0570*/  LDG.E R20, desc[UR6][R2.64+0xc] ;  /* 0x00000c0602147981 */ /* 0x000f68000c1e1900 */
[----:B------:R-:W5:Y:S01]  /*0580*/  LDG.E R19, desc[UR6][R4.64+0x18000] ;  /* 0x0180000604137981 */ /* 0x000f62000c1e1900 */
[----:B------:R-:W-:Y:S01]  /*0590*/  IADD3 R9, PT, PT, R9, 0x4, RZ ;  /* 0x0000000409097810 */ /* 0x000fe20007ffe0ff */
[----:B---3--:R-:W-:-:S04]  /*05a0*/  FFMA R11, R13, R11, R10 ;  /* 0x0000000b0d0b7223 */ /* 0x008fc8000000000a */
[----:B--2---:R-:W-:-:S04]  /*05b0*/  FFMA R11, R14, R15, R11 ;  /* 0x0000000f0e0b7223 */ /* 0x004fc8000000000b */
[----:B----4-:R-:W-:-:S04]  /*05c0*/  FFMA R11, R16, R17, R11 ;  /* 0x00000011100b7223 */ /* 0x010fc8000000000b */
[----:B-----5:R-:W-:-:S07]  /*05d0*/  FFMA R10, R20, R19, R11 ;  /* 0x00000013140a7223 */ /* 0x020fce000000000b */
.L_x_3:
[----:B------:R-:W-:Y:S05]  /*05e0*/  @!P0 BRA `(.L_x_0) ;  /* 0x0000000000788947 */ /* 0x000fea0003800000 */
[----:B------:R-:W-:Y:S01]  /*05f0*/  ISETP.NE.AND P1, PT, R18, 0x1, PT ;  /* 0x000000011200780c */ /* 0x000fe20003f25270 */
[----:B------:R-:W0:Y:S01]  /*0600*/  LDC.64 R16, c[0x0][0x380] ;  /* 0x0000e000ff107b82 */ /* 0x000e220000000a00 */
[----:B------:R-:W-:-:S04]  /*0610*/  LOP3.LUT R0, R0, 0x1, RZ, 0xc0, !PT ;  /* 0x0000000100007812 */ /* 0x000fc800078ec0ff */
[----:B------:R-:W-:-:S03]  /*0620*/  ISETP.NE.U32.AND P0, PT, R0, 0x1, PT ;  /* 0x000000010000780c */ /* 0x000fc60003f05070 */
[----:B------:R-:W1:Y:S04]  /*0630*/  LDC.64 R14, c[0x0][0x388] ;  /* 0x0000e200ff0e7b82 */ /* 0x000e680000000a00 */
[CC--:B------:R-:W-:Y:S02]  /*0640*/  @P1 IADD3 R11, PT, PT, R8.reuse, R9.reuse, RZ ;  /* 0x00000009080b1210 */ /* 0x0c0fe40007ffe0ff */
[----:B------:R-:W-:Y:S02]  /*0650*/  @P1 IADD3 R0, P2, PT, R8, R9, RZ ;  /* 0x0000000908001210 */ /* 0x000fe40007f5e0ff */
[----:B------:R-:W2:Y:S02]  /*0660*/  @P1 LDC.64 R12, c[0x0][0x380] ;  /* 0x0000e000ff0c1b82 */ /* 0x000ea40000000a00 */
[----:B------:R-:W-:-:S06]  /*0670*/  @P1 IADD3.X R18, PT, PT, RZ, RZ, RZ, P2, !PT ;  /* 0x000000ffff121210 */ /* 0x000fcc00017fe4ff */
[----:B------:R-:W3:Y:S01]  /*0680*/  LDC.64 R4, c[0x0][0x380] ;  /* 0x0000e000ff047b82 */ /* 0x000ee20000000a00 */
[----:B0-----:R-:W-:-:S04]  /*0690*/  @P1 IMAD.WIDE.U32 R16, R11, 0x4, R16 ;  /* 0x000000040b101825 */ /* 0x001fc800078e0010 */
[C---:B------:R-:W-:Y:S01]  /*06a0*/  @P1 IMAD R11, R9.reuse, 0x2000, R6 ;  /* 0x00002000090b1824 */ /* 0x040fe200078e0206 */
[----:B------:R-:W-:Y:S01]  /*06b0*/  @P1 IADD3 R9, PT, PT, R9, 0x2, RZ ;  /* 0x0000000209091810 */ /* 0x000fe20007ffe0ff */
[----:B------:R-:W4:Y:S01]  /*06c0*/  @P1 LDG.E R17, desc[UR6][R16.64] ;  /* 0x0000000610111981 */ /* 0x000f22000c1e1900 */
[----:B------:R-:W0:Y:S01]  /*06d0*/  LDC.64 R2, c[0x0][0x388] ;  /* 0x0000e200ff027b82 */ /* 0x000e220000000a00 */
[----:B-1----:R-:W-:-:S04]  /*06e0*/  @P1 IMAD.WIDE R14, R11, 0x4, R14 ;  /* 0x000000040b0e1825 */ /* 0x002fc800078e020e */
[----:B------:R-:W-:Y:S01]  /*06f0*/  @!P0 IMAD.IADD R11, R8, 0x1, R9 ;  /* 0x00000001080b8824 */ /* 0x000fe200078e0209 */
[C---:B--2---:R-:W-:Y:S01]  /*0700*/  @P1 LEA R12, P2, R0.reuse, R12, 0x2 ;  /* 0x0000000c000c1211 */ /* 0x044fe200078410ff */
[----:B------:R-:W2:Y:S01]  /*0710*/  @P1 LDG.E R8, desc[UR6][R14.64+0x8000] ;  /* 0x008000060e081981 */ /* 0x000ea2000c1e1900 */
[----:B------:R-:W-:Y:S02]  /*0720*/  @!P0 LEA R9, R9, R6, 0xd ;  /* 0x0000000609098211 */ /* 0x000fe400078e68ff */
[----:B------:R-:W-:Y:S02]  /*0730*/  @P1 LEA.HI.X R13, R0, R13, R18, 0x2, P2 ;  /* 0x0000000d000d1211 */ /* 0x000fe400010f1412 */
[----:B------:R-:W4:Y:S01]  /*0740*/  @P1 LDG.E R0, desc[UR6][R14.64] ;  /* 0x000000060e001981 */ /* 0x000f22000c1e1900 */
[----:B---3--:R-:W-:-:S03]  /*0750*/  @!P0 IMAD.WIDE.U32 R4, R11, 0x4, R4 ;  /* 0x000000040b048825 */ /* 0x008fc600078e0004 */
[----:B------:R-:W2:Y:S04]  /*0760*/  @P1 LDG.E R13, desc[UR6][R12.64+0x4] ;  /* 0x000004060c0d1981 */ /* 0x000ea8000c1e1900 */
[----:B------:R-:W3:Y:S01]  /*0770*/  @!P0 LDG.E R5, desc[UR6][R4.64] ;  /* 0x0000000604058981 */ /* 0x000ee2000c1e1900 */
[----:B0-----:R-:W-:-:S06]  /*0780*/  @!P0 IMAD.WIDE R2, R9, 0x4, R2 ;  /* 0x0000000409028825 */ /* 0x001fcc00078e0202 */
[----:B------:R-:W3:Y:S01]  /*0790*/  @!P0 LDG.E R2, desc[UR6][R2.64] ;  /* 0x0000000602028981 */ /* 0x000ee2000c1e1900 */
[----:B----4-:R-:W-:-:S04]  /*07a0*/  @P1 FFMA R0, R17, R0, R10 ;  /* 0x0000000011001223 */ /* 0x010fc8000000000a */
[----:B--2---:R-:W-:-:S04]  /*07b0*/  @P1 FFMA R10, R13, R8, R0 ;  /* 0x000000080d0a1223 */ /* 0x004fc80000000000 */
[----:B---3--:R-:W-:-:S07]  /*07c0*/  @!P0 FFMA R10, R5, R2, R10 ;  /* 0x00000002050a8223 */ /* 0x008fce000000000a */
.L_x_0:
[----:B------:R-:W0:Y:S01]  /*07d0*/  LDC.64 R2, c[0x0][0x390] ;  /* 0x0000e400ff027b82 */ /* 0x000e220000000a00 */
[----:B------:R-:W-:-:S05]  /*07e0*/  LEA R7, R7, R6, 0xd ;  /* 0x0000000607077211 */ /* 0x000fca00078e68ff */
[----:B0-----:R-:W-:-:S05]  /*07f0*/  IMAD.WIDE R2, R7, 0x4, R2 ;  /* 0x0000000407027825 */ /* 0x001fca00078e0202 */
[----:B------:R-:W2:Y:S02]  /*0800*/  LDG.E R5, desc[UR6][R2.64] ;  /* 0x0000000602057981 */ /* 0x000ea4000c1e1900 */
[----:B--2---:R-:W-:-:S05]  /*0810*/  FADD R5, R5, -R10 ;  /* 0x8000000a05057221 */ /* 0x004fca0000000000 */
[----:B------:R-:W-:Y:S01]  /*0820*/  STG.E desc[UR6][R2.64], R5 ;  /* 0x0000000502007986 */ /* 0x000fe2000c101906 */
[----:B------:R-:W-:Y:S05]  /*0830*/  EXIT ;  /* 0x000000000000794d */ /* 0x000fea0003800000 */
.L_x_4:
[----:B------:R-:W-:-:S00]  /*0840*/  BRA `(.L_x_4) ;  /* 0xfffffffc00fc7947 */ /* 0x000fc0000383ffff */
[----:B------:R-:W-:-:S00]  /*0850*/  NOP ;  /* 0x0000000000007918 */ /* 0x000fc00000000000 */
        /* <DEDUP_REMOVED lines=10> */
.L_x_5:


//--------------------- .nv.shared.reserved.0     --------------------------
	.section	.nv.shared.reserved.0,"aw",@nobits
	.weak		__nv_reservedSMEM_offset_0_alias
	.size		__nv_reservedSMEM_offset_0_alias, 0, 64
	.other		__nv_reservedSMEM_offset_0_alias,@"STO_CUDA_RESERVED_SHARED STV_DEFAULT"
__nv_reservedSMEM_offset_0_alias:
	.zero		0
	.zero		64


//--------------------- .nv.constant0._Z12matrix_naivePfS_S_ii --------------------------
	.section	.nv.constant0._Z12matrix_naivePfS_S_ii,"a",@progbits
	.sectionflags	@""
	.align	4
.nv.constant0._Z12matrix_naivePfS_S_ii:
	.zero		928


//--------------------- SYMBOLS --------------------------

	.type		.nv.reservedSmem.offset0,@object
	.size		.nv.reservedSmem.offset0,0x4
